//
// Generated by NVIDIA NVVM Compiler
//
// Compiler Build ID: CL-36424714
// Cuda compilation tools, release 13.0, V13.0.88
// Based on NVVM 20.0.0
//

.version 9.0
.target sm_100
.address_size 64

	// .globl	_Z16relu_fp32_kernelPfS_i

.visible .entry _Z16relu_fp32_kernelPfS_i(
	.param .u64 .ptr .align 1 _Z16relu_fp32_kernelPfS_i_param_0,
	.param .u64 .ptr .align 1 _Z16relu_fp32_kernelPfS_i_param_1,
	.param .u32 _Z16relu_fp32_kernelPfS_i_param_2
)
{
	.reg .pred 	%p<2>;
	.reg .b32 	%r<6>;
	.reg .b32 	%f<3>;
	.reg .b64 	%rd<8>;

	ld.param.u64 	%rd1, [_Z16relu_fp32_kernelPfS_i_param_0];
	ld.param.u64 	%rd2, [_Z16relu_fp32_kernelPfS_i_param_1];
	ld.param.u32 	%r2, [_Z16relu_fp32_kernelPfS_i_param_2];
	mov.u32 	%r3, %ntid.x;
	mov.u32 	%r4, %ctaid.x;
	mov.u32 	%r5, %tid.x;
	mad.lo.s32 	%r1, %r3, %r4, %r5;
	setp.ge.s32 	%p1, %r1, %r2;
	@%p1 bra 	$L__BB0_2;
	cvta.to.global.u64 	%rd3, %rd1;
	cvta.to.global.u64 	%rd4, %rd2;
	mul.wide.s32 	%rd5, %r1, 4;
	add.s64 	%rd6, %rd3, %rd5;
	ld.global.f32 	%f1, [%rd6];
	max.f32 	%f2, %f1, 0f00000000;
	add.s64 	%rd7, %rd4, %rd5;
	st.global.f32 	[%rd7], %f2;
$L__BB0_2:
	ret;

}
	// .globl	_Z16relu_fp16_kernelP6__halfS0_i
.visible .entry _Z16relu_fp16_kernelP6__halfS0_i(
	.param .u64 .ptr .align 1 _Z16relu_fp16_kernelP6__halfS0_i_param_0,
	.param .u64 .ptr .align 1 _Z16relu_fp16_kernelP6__halfS0_i_param_1,
	.param .u32 _Z16relu_fp16_kernelP6__halfS0_i_param_2
)
{
	.reg .pred 	%p<2>;
	.reg .b16 	%rs<5>;
	.reg .b32 	%r<6>;
	.reg .b32 	%f<2>;
	.reg .b64 	%rd<8>;

	ld.param.u64 	%rd1, [_Z16relu_fp16_kernelP6__halfS0_i_param_0];
	ld.param.u64 	%rd2, [_Z16relu_fp16_kernelP6__halfS0_i_param_1];
	ld.param.u32 	%r2, [_Z16relu_fp16_kernelP6__halfS0_i_param_2];
	mov.u32 	%r3, %ntid.x;
	mov.u32 	%r4, %ctaid.x;
	mov.u32 	%r5, %tid.x;
	mad.lo.s32 	%r1, %r3, %r4, %r5;
	setp.ge.s32 	%p1, %r1, %r2;
	@%p1 bra 	$L__BB1_2;
	cvta.to.global.u64 	%rd3, %rd1;
	cvta.to.global.u64 	%rd4, %rd2;
	mul.wide.s32 	%rd5, %r1, 2;
	add.s64 	%rd6, %rd3, %rd5;
	ld.global.u16 	%rs3, [%rd6];
	mov.f32 	%f1, 0f00000000;
	// begin inline asm
	{  cvt.rn.f16.f32 %rs1, %f1;}

	// end inline asm
	// begin inline asm
	{max.f16 %rs2,%rs3,%rs1;
}
	// end inline asm
	add.s64 	%rd7, %rd4, %rd5;
	st.global.u16 	[%rd7], %rs2;
$L__BB1_2:
	ret;

}
	// .globl	_Z18relu_fp32x4_kernelPfS_i
.visible .entry _Z18relu_fp32x4_kernelPfS_i(
	.param .u64 .ptr .align 1 _Z18relu_fp32x4_kernelPfS_i_param_0,
	.param .u64 .ptr .align 1 _Z18relu_fp32x4_kernelPfS_i_param_1,
	.param .u32 _Z18relu_fp32x4_kernelPfS_i_param_2
)
{
	.reg .pred 	%p<2>;
	.reg .b32 	%r<7>;
	.reg .b32 	%f<9>;
	.reg .b64 	%rd<8>;

	ld.param.u64 	%rd1, [_Z18relu_fp32x4_kernelPfS_i_param_0];
	ld.param.u64 	%rd2, [_Z18relu_fp32x4_kernelPfS_i_param_1];
	ld.param.u32 	%r2, [_Z18relu_fp32x4_kernelPfS_i_param_2];
	mov.u32 	%r3, %ntid.x;
	mov.u32 	%r4, %ctaid.x;
	mov.u32 	%r5, %tid.x;
	mad.lo.s32 	%r6, %r3, %r4, %r5;
	shl.b32 	%r1, %r6, 3;
	setp.ge.s32 	%p1, %r1, %r2;
	@%p1 bra 	$L__BB2_2;
	cvta.to.global.u64 	%rd3, %rd1;
	cvta.to.global.u64 	%rd4, %rd2;
	mul.wide.s32 	%rd5, %r1, 4;
	add.s64 	%rd6, %rd3, %rd5;
	ld.global.v4.f32 	{%f1, %f2, %f3, %f4}, [%rd6];
	max.f32 	%f5, %f1, 0f00000000;
	max.f32 	%f6, %f2, 0f00000000;
	max.f32 	%f7, %f3, 0f00000000;
	max.f32 	%f8, %f4, 0f00000000;
	add.s64 	%rd7, %rd4, %rd5;
	st.global.v4.f32 	[%rd7], {%f5, %f6, %f7, %f8};
$L__BB2_2:
	ret;

}
	// .globl	_Z18relu_fp16x2_kernelP6__halfS0_i
.visible .entry _Z18relu_fp16x2_kernelP6__halfS0_i(
	.param .u64 .ptr .align 1 _Z18relu_fp16x2_kernelP6__halfS0_i_param_0,
	.param .u64 .ptr .align 1 _Z18relu_fp16x2_kernelP6__halfS0_i_param_1,
	.param .u32 _Z18relu_fp16x2_kernelP6__halfS0_i_param_2
)
{


	ret;

}
	// .globl	_Z18relu_fp16x8_kernelP6__halfS0_i
.visible .entry _Z18relu_fp16x8_kernelP6__halfS0_i(
	.param .u64 .ptr .align 1 _Z18relu_fp16x8_kernelP6__halfS0_i_param_0,
	.param .u64 .ptr .align 1 _Z18relu_fp16x8_kernelP6__halfS0_i_param_1,
	.param .u32 _Z18relu_fp16x8_kernelP6__halfS0_i_param_2
)
{


	ret;

}


// ===== COMPILED SASS (sm_100) =====

	.target	sm_100

	.elftype	@"ET_EXEC"


//--------------------- .note.nv.tkinfo           --------------------------
	.section	.note.nv.tkinfo,"",@"SHT_NOTE"
	.sectionflags	@"SHF_NOTE_NV_TKINFO"
	.tkinfo
        /*0018*/ 	.word	0x00000002
        /*0030*/ 	.string	""
        /*0030*/ 	.string	"ptxas"
        /*0030*/ 	.string	"Cuda compilation tools, release 13.0, V13.0.88"
        /*0030*/ 	.string	"Build cuda_13.0.r13.0/compiler.36424714_0"
        /*0030*/ 	.string	"-arch sm_100 -m 64 "



//--------------------- .note.nv.cuinfo           --------------------------
	.section	.note.nv.cuinfo,"",@"SHT_NOTE"
	.sectionflags	@"SHF_NOTE_NV_CUINFO"
        /*0018*/ 	.short	0x0002
        /*001a*/ 	.short	0x0064
        /*001c*/ 	.short	0x0082
	.zero		2


//--------------------- .nv.info                  --------------------------
	.section	.nv.info,"",@"SHT_CUDA_INFO"
	.align	4


	//----- nvinfo : EIATTR_REGCOUNT
	.align		4
        /*0000*/ 	.byte	0x04, 0x2f
        /*0002*/ 	.short	(.L_1 - .L_0)
	.align		4
.L_0:
        /*0004*/ 	.word	index@(_Z16relu_fp32_kernelPfS_i)
        /*0008*/ 	.word	0x0000000a


	//----- nvinfo : EIATTR_FRAME_SIZE
	.align		4
.L_1:
        /*000c*/ 	.byte	0x04, 0x11
        /*000e*/ 	.short	(.L_3 - .L_2)
	.align		4
.L_2:
        /*0010*/ 	.word	index@(_Z16relu_fp32_kernelPfS_i)
        /*0014*/ 	.word	0x00000000


	//----- nvinfo : EIATTR_REGCOUNT
	.align		4
.L_3:
        /*0018*/ 	.byte	0x04, 0x2f
        /*001a*/ 	.short	(.L_5 - .L_4)
	.align		4
.L_4:
        /*001c*/ 	.word	index@(_Z16relu_fp16_kernelP6__halfS0_i)
        /*0020*/ 	.word	0x0000000a


	//----- nvinfo : EIATTR_FRAME_SIZE
	.align		4
.L_5:
        /*0024*/ 	.byte	0x04, 0x11
        /*0026*/ 	.short	(.L_7 - .L_6)
	.align		4
.L_6:
        /*0028*/ 	.word	index@(_Z16relu_fp16_kernelP6__halfS0_i)
        /*002c*/ 	.word	0x00000000


	//----- nvinfo : EIATTR_REGCOUNT
	.align		4
.L_7:
        /*0030*/ 	.byte	0x04, 0x2f
        /*0032*/ 	.short	(.L_9 - .L_8)
	.align		4
.L_8:
        /*0034*/ 	.word	index@(_Z18relu_fp32x4_kernelPfS_i)
        /*0038*/ 	.word	0x0000000e


	//----- nvinfo : EIATTR_FRAME_SIZE
	.align		4
.L_9:
        /*003c*/ 	.byte	0x04, 0x11
        /*003e*/ 	.short	(.L_11 - .L_10)
	.align		4
.L_10:
        /*0040*/ 	.word	index@(_Z18relu_fp32x4_kernelPfS_i)
        /*0044*/ 	.word	0x00000000


	//----- nvinfo : EIATTR_REGCOUNT
	.align		4
.L_11:
        /*0048*/ 	.byte	0x04, 0x2f
        /*004a*/ 	.short	(.L_13 - .L_12)
	.align		4
.L_12:
        /*004c*/ 	.word	index@(_Z18relu_fp16x2_kernelP6__halfS0_i)
        /*0050*/ 	.word	0x00000004


	//----- nvinfo : EIATTR_FRAME_SIZE
	.align		4
.L_13:
        /*0054*/ 	.byte	0x04, 0x11
        /*0056*/ 	.short	(.L_15 - .L_14)
	.align		4
.L_14:
        /*0058*/ 	.word	index@(_Z18relu_fp16x2_kernelP6__halfS0_i)
        /*005c*/ 	.word	0x00000000


	//----- nvinfo : EIATTR_REGCOUNT
	.align		4
.L_15:
        /*0060*/ 	.byte	0x04, 0x2f
        /*0062*/ 	.short	(.L_17 - .L_16)
	.align		4
.L_16:
        /*0064*/ 	.word	index@(_Z18relu_fp16x8_kernelP6__halfS0_i)
        /*0068*/ 	.word	0x00000004


	//----- nvinfo : EIATTR_FRAME_SIZE
	.align		4
.L_17:
        /*006c*/ 	.byte	0x04, 0x11
        /*006e*/ 	.short	(.L_19 - .L_18)
	.align		4
.L_18:
        /*0070*/ 	.word	index@(_Z18relu_fp16x8_kernelP6__halfS0_i)
        /*0074*/ 	.word	0x00000000


	//----- nvinfo : EIATTR_MIN_STACK_SIZE
	.align		4
.L_19:
        /*0078*/ 	.byte	0x04, 0x12
        /*007a*/ 	.short	(.L_21 - .L_20)
	.align		4
.L_20:
        /*007c*/ 	.word	index@(_Z18relu_fp16x8_kernelP6__halfS0_i)
        /*0080*/ 	.word	0x00000000


	//----- nvinfo : EIATTR_MIN_STACK_SIZE
	.align		4
.L_21:
        /*0084*/ 	.byte	0x04, 0x12
        /*0086*/ 	.short	(.L_23 - .L_22)
	.align		4
.L_22:
        /*0088*/ 	.word	index@(_Z18relu_fp16x2_kernelP6__halfS0_i)
        /*008c*/ 	.word	0x00000000


	//----- nvinfo : EIATTR_MIN_STACK_SIZE
	.align		4
.L_23:
        /*0090*/ 	.byte	0x04, 0x12
        /*0092*/ 	.short	(.L_25 - .L_24)
	.align		4
.L_24:
        /*0094*/ 	.word	index@(_Z18relu_fp32x4_kernelPfS_i)
        /*0098*/ 	.word	0x00000000


	//----- nvinfo : EIATTR_MIN_STACK_SIZE
	.align		4
.L_25:
        /*009c*/ 	.byte	0x04, 0x12
        /*009e*/ 	.short	(.L_27 - .L_26)
	.align		4
.L_26:
        /*00a0*/ 	.word	index@(_Z16relu_fp16_kernelP6__halfS0_i)
        /*00a4*/ 	.word	0x00000000


	//----- nvinfo : EIATTR_MIN_STACK_SIZE
	.align		4
.L_27:
        /*00a8*/ 	.byte	0x04, 0x12
        /*00aa*/ 	.short	(.L_29 - .L_28)
	.align		4
.L_28:
        /*00ac*/ 	.word	index@(_Z16relu_fp32_kernelPfS_i)
        /*00b0*/ 	.word	0x00000000
.L_29:


//--------------------- .nv.compat                --------------------------
	.section	.nv.compat,"",@"SHT_CUDA_COMPAT_INFO"
	.align	4
        /*0000*/ 	.byte	0x02, 0x09, 0x00, 0x00, 0x02, 0x02, 0x01, 0x00, 0x02, 0x05, 0x05, 0x00, 0x03, 0x07, 0x01, 0x01
        /*0010*/ 	.byte	0x02, 0x03, 0x00, 0x00, 0x02, 0x06, 0x01, 0x00, 0x04, 0x0b, 0x08, 0x00, 0x09, 0x00, 0x00, 0x00
        /*0020*/ 	.byte	0x00, 0x00, 0x00, 0x00


//--------------------- .nv.info._Z18relu_fp16x8_kernelP6__halfS0_i --------------------------
	.section	.nv.info._Z18relu_fp16x8_kernelP6__halfS0_i,"",@"SHT_CUDA_INFO"
	.sectionflags	@""
	.align	4


	//----- nvinfo : EIATTR_CUDA_API_VERSION
	.align		4
        /*0000*/ 	.byte	0x04, 0x37
        /*0002*/ 	.short	(.L_31 - .L_30)
.L_30:
        /*0004*/ 	.word	0x00000082


	//----- nvinfo : EIATTR_KPARAM_INFO
	.align		4
.L_31:
        /*0008*/ 	.byte	0x04, 0x17
        /*000a*/ 	.short	(.L_33 - .L_32)
.L_32:
        /*000c*/ 	.word	0x00000000
        /*0010*/ 	.short	0x0002
        /*0012*/ 	.short	0x0010
        /*0014*/ 	.byte	0x00, 0xf0, 0x11, 0x00


	//----- nvinfo : EIATTR_KPARAM_INFO
	.align		4
.L_33:
        /*0018*/ 	.byte	0x04, 0x17
        /*001a*/ 	.short	(.L_35 - .L_34)
.L_34:
        /*001c*/ 	.word	0x00000000
        /*0020*/ 	.short	0x0001
        /*0022*/ 	.short	0x0008
        /*0024*/ 	.byte	0x00, 0xf5, 0x21, 0x00


	//----- nvinfo : EIATTR_KPARAM_INFO
	.align		4
.L_35:
        /*0028*/ 	.byte	0x04, 0x17
        /*002a*/ 	.short	(.L_37 - .L_36)
.L_36:
        /*002c*/ 	.word	0x00000000
        /*0030*/ 	.short	0x0000
        /*0032*/ 	.short	0x0000
        /*0034*/ 	.byte	0x00, 0xf5, 0x21, 0x00


	//----- nvinfo : EIATTR_SPARSE_MMA_MASK
	.align		4
.L_37:
        /*0038*/ 	.byte	0x03, 0x50
        /*003a*/ 	.short	0x0000


	//----- nvinfo : EIATTR_MAXREG_COUNT
	.align		4
        /*003c*/ 	.byte	0x03, 0x1b
        /*003e*/ 	.short	0x00ff


	//----- nvinfo : EIATTR_MERCURY_ISA_VERSION
	.align		4
        /*0040*/ 	.byte	0x03, 0x5f
        /*0042*/ 	.short	0x0101


	//----- nvinfo : EIATTR_VRC_CTA_INIT_COUNT
	.align		4
        /*0044*/ 	.byte	0x02, 0x4a
	.zero		1
	.zero		1


	//----- nvinfo : EIATTR_EXIT_INSTR_OFFSETS
	.align		4
        /*0048*/ 	.byte	0x04, 0x1c
        /*004a*/ 	.short	(.L_39 - .L_38)


	//   ....[0]....
.L_38:
        /*004c*/ 	.word	0x00000010


	//----- nvinfo : EIATTR_CBANK_PARAM_SIZE
	.align		4
.L_39:
        /*0050*/ 	.byte	0x03, 0x19
        /*0052*/ 	.short	0x0014


	//----- nvinfo : EIATTR_PARAM_CBANK
	.align		4
        /*0054*/ 	.byte	0x04, 0x0a
        /*0056*/ 	.short	(.L_41 - .L_40)
	.align		4
.L_40:
        /*0058*/ 	.word	index@(.nv.constant0._Z18relu_fp16x8_kernelP6__halfS0_i)
        /*005c*/ 	.short	0x0380
        /*005e*/ 	.short	0x0014


	//----- nvinfo : EIATTR_SW_WAR
	.align		4
.L_41:
        /*0060*/ 	.byte	0x04, 0x36
        /*0062*/ 	.short	(.L_43 - .L_42)
.L_42:
        /*0064*/ 	.word	0x00000008
.L_43:


//--------------------- .nv.info._Z18relu_fp16x2_kernelP6__halfS0_i --------------------------
	.section	.nv.info._Z18relu_fp16x2_kernelP6__halfS0_i,"",@"SHT_CUDA_INFO"
	.sectionflags	@""
	.align	4


	//----- nvinfo : EIATTR_CUDA_API_VERSION
	.align		4
        /*0000*/ 	.byte	0x04, 0x37
        /*0002*/ 	.short	(.L_45 - .L_44)
.L_44:
        /*0004*/ 	.word	0x00000082


	//----- nvinfo : EIATTR_KPARAM_INFO
	.align		4
.L_45:
        /*0008*/ 	.byte	0x04, 0x17
        /*000a*/ 	.short	(.L_47 - .L_46)
.L_46:
        /*000c*/ 	.word	0x00000000
        /*0010*/ 	.short	0x0002
        /*0012*/ 	.short	0x0010
        /*0014*/ 	.byte	0x00, 0xf0, 0x11, 0x00


	//----- nvinfo : EIATTR_KPARAM_INFO
	.align		4
.L_47:
        /*0018*/ 	.byte	0x04, 0x17
        /*001a*/ 	.short	(.L_49 - .L_48)
.L_48:
        /*001c*/ 	.word	0x00000000
        /*0020*/ 	.short	0x0001
        /*0022*/ 	.short	0x0008
        /*0024*/ 	.byte	0x00, 0xf5, 0x21, 0x00


	//----- nvinfo : EIATTR_KPARAM_INFO
	.align		4
.L_49:
        /*0028*/ 	.byte	0x04, 0x17
        /*002a*/ 	.short	(.L_51 - .L_50)
.L_50:
        /*002c*/ 	.word	0x00000000
        /*0030*/ 	.short	0x0000
        /*0032*/ 	.short	0x0000
        /*0034*/ 	.byte	0x00, 0xf5, 0x21, 0x00


	//----- nvinfo : EIATTR_SPARSE_MMA_MASK
	.align		4
.L_51:
        /*0038*/ 	.byte	0x03, 0x50
        /*003a*/ 	.short	0x0000


	//----- nvinfo : EIATTR_MAXREG_COUNT
	.align		4
        /*003c*/ 	.byte	0x03, 0x1b
        /*003e*/ 	.short	0x00ff


	//----- nvinfo : EIATTR_MERCURY_ISA_VERSION
	.align		4
        /*0040*/ 	.byte	0x03, 0x5f
        /*0042*/ 	.short	0x0101


	//----- nvinfo : EIATTR_VRC_CTA_INIT_COUNT
	.align		4
        /*0044*/ 	.byte	0x02, 0x4a
	.zero		1
	.zero		1


	//----- nvinfo : EIATTR_EXIT_INSTR_OFFSETS
	.align		4
        /*0048*/ 	.byte	0x04, 0x1c
        /*004a*/ 	.short	(.L_53 - .L_52)


	//   ....[0]....
.L_52:
        /*004c*/ 	.word	0x00000010


	//----- nvinfo : EIATTR_CBANK_PARAM_SIZE
	.align		4
.L_53:
        /*0050*/ 	.byte	0x03, 0x19
        /*0052*/ 	.short	0x0014


	//----- nvinfo : EIATTR_PARAM_CBANK
	.align		4
        /*0054*/ 	.byte	0x04, 0x0a
        /*0056*/ 	.short	(.L_55 - .L_54)
	.align		4
.L_54:
        /*0058*/ 	.word	index@(.nv.constant0._Z18relu_fp16x2_kernelP6__halfS0_i)
        /*005c*/ 	.short	0x0380
        /*005e*/ 	.short	0x0014


	//----- nvinfo : EIATTR_SW_WAR
	.align		4
.L_55:
        /*0060*/ 	.byte	0x04, 0x36
        /*0062*/ 	.short	(.L_57 - .L_56)
.L_56:
        /*0064*/ 	.word	0x00000008
.L_57:


//--------------------- .nv.info._Z18relu_fp32x4_kernelPfS_i --------------------------
	.section	.nv.info._Z18relu_fp32x4_kernelPfS_i,"",@"SHT_CUDA_INFO"
	.sectionflags	@""
	.align	4


	//----- nvinfo : EIATTR_CUDA_API_VERSION
	.align		4
        /*0000*/ 	.byte	0x04, 0x37
        /*0002*/ 	.short	(.L_59 - .L_58)
.L_58:
        /*0004*/ 	.word	0x00000082


	//----- nvinfo : EIATTR_KPARAM_INFO
	.align		4
.L_59:
        /*0008*/ 	.byte	0x04, 0x17
        /*000a*/ 	.short	(.L_61 - .L_60)
.L_60:
        /*000c*/ 	.word	0x00000000
        /*0010*/ 	.short	0x0002
        /*0012*/ 	.short	0x0010
        /*0014*/ 	.byte	0x00, 0xf0, 0x11, 0x00


	//----- nvinfo : EIATTR_KPARAM_INFO
	.align		4
.L_61:
        /*0018*/ 	.byte	0x04, 0x17
        /*001a*/ 	.short	(.L_63 - .L_62)
.L_62:
        /*001c*/ 	.word	0x00000000
        /*0020*/ 	.short	0x0001
        /*0022*/ 	.short	0x0008
        /*0024*/ 	.byte	0x00, 0xf5, 0x21, 0x00


	//----- nvinfo : EIATTR_KPARAM_INFO
	.align		4
.L_63:
        /*0028*/ 	.byte	0x04, 0x17
        /*002a*/ 	.short	(.L_65 - .L_64)
.L_64:
        /*002c*/ 	.word	0x00000000
        /*0030*/ 	.short	0x0000
        /*0032*/ 	.short	0x0000
        /*0034*/ 	.byte	0x00, 0xf5, 0x21, 0x00


	//----- nvinfo : EIATTR_SPARSE_MMA_MASK
	.align		4
.L_65:
        /*0038*/ 	.byte	0x03, 0x50
        /*003a*/ 	.short	0x0000


	//----- nvinfo : EIATTR_MAXREG_COUNT
	.align		4
        /*003c*/ 	.byte	0x03, 0x1b
        /*003e*/ 	.short	0x00ff


	//----- nvinfo : EIATTR_MERCURY_ISA_VERSION
	.align		4
        /*0040*/ 	.byte	0x03, 0x5f
        /*0042*/ 	.short	0x0101


	//----- nvinfo : EIATTR_VRC_CTA_INIT_COUNT
	.align		4
        /*0044*/ 	.byte	0x02, 0x4a
	.zero		1
	.zero		1


	//----- nvinfo : EIATTR_EXIT_INSTR_OFFSETS
	.align		4
        /*0048*/ 	.byte	0x04, 0x1c
        /*004a*/ 	.short	(.L_67 - .L_66)


	//   ....[0]....
.L_66:
        /*004c*/ 	.word	0x00000080


	//   ....[1]....
        /*0050*/ 	.word	0x00000140


	//----- nvinfo : EIATTR_CBANK_PARAM_SIZE
	.align		4
.L_67:
        /*0054*/ 	.byte	0x03, 0x19
        /*0056*/ 	.short	0x0014


	//----- nvinfo : EIATTR_PARAM_CBANK
	.align		4
        /*0058*/ 	.byte	0x04, 0x0a
        /*005a*/ 	.short	(.L_69 - .L_68)
	.align		4
.L_68:
        /*005c*/ 	.word	index@(.nv.constant0._Z18relu_fp32x4_kernelPfS_i)
        /*0060*/ 	.short	0x0380
        /*0062*/ 	.short	0x0014


	//----- nvinfo : EIATTR_SW_WAR
	.align		4
.L_69:
        /*0064*/ 	.byte	0x04, 0x36
        /*0066*/ 	.short	(.L_71 - .L_70)
.L_70:
        /*0068*/ 	.word	0x00000008
.L_71:


//--------------------- .nv.info._Z16relu_fp16_kernelP6__halfS0_i --------------------------
	.section	.nv.info._Z16relu_fp16_kernelP6__halfS0_i,"",@"SHT_CUDA_INFO"
	.sectionflags	@""
	.align	4


	//----- nvinfo : EIATTR_CUDA_API_VERSION
	.align		4
        /*0000*/ 	.byte	0x04, 0x37
        /*0002*/ 	.short	(.L_73 - .L_72)
.L_72:
        /*0004*/ 	.word	0x00000082


	//----- nvinfo : EIATTR_KPARAM_INFO
	.align		4
.L_73:
        /*0008*/ 	.byte	0x04, 0x17
        /*000a*/ 	.short	(.L_75 - .L_74)
.L_74:
        /*000c*/ 	.word	0x00000000
        /*0010*/ 	.short	0x0002
        /*0012*/ 	.short	0x0010
        /*0014*/ 	.byte	0x00, 0xf0, 0x11, 0x00


	//----- nvinfo : EIATTR_KPARAM_INFO
	.align		4
.L_75:
        /*0018*/ 	.byte	0x04, 0x17
        /*001a*/ 	.short	(.L_77 - .L_76)
.L_76:
        /*001c*/ 	.word	0x00000000
        /*0020*/ 	.short	0x0001
        /*0022*/ 	.short	0x0008
        /*0024*/ 	.byte	0x00, 0xf5, 0x21, 0x00


	//----- nvinfo : EIATTR_KPARAM_INFO
	.align		4
.L_77:
        /*0028*/ 	.byte	0x04, 0x17
        /*002a*/ 	.short	(.L_79 - .L_78)
.L_78:
        /*002c*/ 	.word	0x00000000
        /*0030*/ 	.short	0x0000
        /*0032*/ 	.short	0x0000
        /*0034*/ 	.byte	0x00, 0xf5, 0x21, 0x00


	//----- nvinfo : EIATTR_SPARSE_MMA_MASK
	.align		4
.L_79:
        /*0038*/ 	.byte	0x03, 0x50
        /*003a*/ 	.short	0x0000


	//----- nvinfo : EIATTR_MAXREG_COUNT
	.align		4
        /*003c*/ 	.byte	0x03, 0x1b
        /*003e*/ 	.short	0x00ff


	//----- nvinfo : EIATTR_MERCURY_ISA_VERSION
	.align		4
        /*0040*/ 	.byte	0x03, 0x5f
        /*0042*/ 	.short	0x0101


	//----- nvinfo : EIATTR_VRC_CTA_INIT_COUNT
	.align		4
        /*0044*/ 	.byte	0x02, 0x4a
	.zero		1
	.zero		1


	//----- nvinfo : EIATTR_EXIT_INSTR_OFFSETS
	.align		4
        /*0048*/ 	.byte	0x04, 0x1c
        /*004a*/ 	.short	(.L_81 - .L_80)


	//   ....[0]....
.L_80:
        /*004c*/ 	.word	0x00000070


	//   ....[1]....
        /*0050*/ 	.word	0x00000100


	//----- nvinfo : EIATTR_CBANK_PARAM_SIZE
	.align		4
.L_81:
        /*0054*/ 	.byte	0x03, 0x19
        /*0056*/ 	.short	0x0014


	//----- nvinfo : EIATTR_PARAM_CBANK
	.align		4
        /*0058*/ 	.byte	0x04, 0x0a
        /*005a*/ 	.short	(.L_83 - .L_82)
	.align		4
.L_82:
        /*005c*/ 	.word	index@(.nv.constant0._Z16relu_fp16_kernelP6__halfS0_i)
        /*0060*/ 	.short	0x0380
        /*0062*/ 	.short	0x0014


	//----- nvinfo : EIATTR_SW_WAR
	.align		4
.L_83:
        /*0064*/ 	.byte	0x04, 0x36
        /*0066*/ 	.short	(.L_85 - .L_84)
.L_84:
        /*0068*/ 	.word	0x00000008
.L_85:


//--------------------- .nv.info._Z16relu_fp32_kernelPfS_i --------------------------
	.section	.nv.info._Z16relu_fp32_kernelPfS_i,"",@"SHT_CUDA_INFO"
	.sectionflags	@""
	.align	4


	//----- nvinfo : EIATTR_CUDA_API_VERSION
	.align		4
        /*0000*/ 	.byte	0x04, 0x37
        /*0002*/ 	.short	(.L_87 - .L_86)
.L_86:
        /*0004*/ 	.word	0x00000082


	//----- nvinfo : EIATTR_KPARAM_INFO
	.align		4
.L_87:
        /*0008*/ 	.byte	0x04, 0x17
        /*000a*/ 	.short	(.L_89 - .L_88)
.L_88:
        /*000c*/ 	.word	0x00000000
        /*0010*/ 	.short	0x0002
        /*0012*/ 	.short	0x0010
        /*0014*/ 	.byte	0x00, 0xf0, 0x11, 0x00


	//----- nvinfo : EIATTR_KPARAM_INFO
	.align		4
.L_89:
        /*0018*/ 	.byte	0x04, 0x17
        /*001a*/ 	.short	(.L_91 - .L_90)
.L_90:
        /*001c*/ 	.word	0x00000000
        /*0020*/ 	.short	0x0001
        /*0022*/ 	.short	0x0008
        /*0024*/ 	.byte	0x00, 0xf5, 0x21, 0x00


	//----- nvinfo : EIATTR_KPARAM_INFO
	.align		4
.L_91:
        /*0028*/ 	.byte	0x04, 0x17
        /*002a*/ 	.short	(.L_93 - .L_92)
.L_92:
        /*002c*/ 	.word	0x00000000
        /*0030*/ 	.short	0x0000
        /*0032*/ 	.short	0x0000
        /*0034*/ 	.byte	0x00, 0xf5, 0x21, 0x00


	//----- nvinfo : EIATTR_SPARSE_MMA_MASK
	.align		4
.L_93:
        /*0038*/ 	.byte	0x03, 0x50
        /*003a*/ 	.short	0x0000


	//----- nvinfo : EIATTR_MAXREG_COUNT
	.align		4
        /*003c*/ 	.byte	0x03, 0x1b
        /*003e*/ 	.short	0x00ff


	//----- nvinfo : EIATTR_MERCURY_ISA_VERSION
	.align		4
        /*0040*/ 	.byte	0x03, 0x5f
        /*0042*/ 	.short	0x0101


	//----- nvinfo : EIATTR_VRC_CTA_INIT_COUNT
	.align		4
        /*0044*/ 	.byte	0x02, 0x4a
	.zero		1
	.zero		1


	//----- nvinfo : EIATTR_EXIT_INSTR_OFFSETS
	.align		4
        /*0048*/ 	.byte	0x04, 0x1c
        /*004a*/ 	.short	(.L_95 - .L_94)


	//   ....[0]....
.L_94:
        /*004c*/ 	.word	0x00000070


	//   ....[1]....
        /*0050*/ 	.word	0x00000100


	//----- nvinfo : EIATTR_CBANK_PARAM_SIZE
	.align		4
.L_95:
        /*0054*/ 	.byte	0x03, 0x19
        /*0056*/ 	.short	0x0014


	//----- nvinfo : EIATTR_PARAM_CBANK
	.align		4
        /*0058*/ 	.byte	0x04, 0x0a
        /*005a*/ 	.short	(.L_97 - .L_96)
	.align		4
.L_96:
        /*005c*/ 	.word	index@(.nv.constant0._Z16relu_fp32_kernelPfS_i)
        /*0060*/ 	.short	0x0380
        /*0062*/ 	.short	0x0014


	//----- nvinfo : EIATTR_SW_WAR
	.align		4
.L_97:
        /*0064*/ 	.byte	0x04, 0x36
        /*0066*/ 	.short	(.L_99 - .L_98)
.L_98:
        /*0068*/ 	.word	0x00000008
.L_99:


//--------------------- .nv.callgraph             --------------------------
	.section	.nv.callgraph,"",@"SHT_CUDA_CALLGRAPH"
	.align	4
	.sectionentsize	8
	.align		4
        /*0000*/ 	.word	0x00000000
	.align		4
        /*0004*/ 	.word	0xffffffff
	.align		4
        /*0008*/ 	.word	0x00000000
	.align		4
        /*000c*/ 	.word	0xfffffffe
	.align		4
        /*0010*/ 	.word	0x00000000
	.align		4
        /*0014*/ 	.word	0xfffffffd
	.align		4
        /*0018*/ 	.word	0x00000000
	.align		4
        /*001c*/ 	.word	0xfffffffc


//--------------------- .text._Z18relu_fp16x8_kernelP6__halfS0_i --------------------------
	.section	.text._Z18relu_fp16x8_kernelP6__halfS0_i,"ax",@progbits
	.align	128
        .global         _Z18relu_fp16x8_kernelP6__halfS0_i
        .type           _Z18relu_fp16x8_kernelP6__halfS0_i,@function
        .size           _Z18relu_fp16x8_kernelP6__halfS0_i,(.L_x_5 - _Z18relu_fp16x8_kernelP6__halfS0_i)
        .other          _Z18relu_fp16x8_kernelP6__halfS0_i,@"STO_CUDA_ENTRY STV_DEFAULT"
_Z18relu_fp16x8_kernelP6__halfS0_i:
.text._Z18relu_fp16x8_kernelP6__halfS0_i:
[----:B------:R-:W-:Y:S01]  /*0000*/  LDC R1, c[0x0][0x37c] ;  /* 0x0000df00ff017b82 */ /* 0x000fe20000000800 */
[----:B------:R-:W-:Y:S05]  /*0010*/  EXIT ;  /* 0x000000000000794d */ /* 0x000fea0003800000 */
.L_x_0:
[----:B------:R-:W-:-:S00]  /*0020*/  BRA `(.L_x_0) ;  /* 0xfffffffc00fc7947 */ /* 0x000fc0000383ffff */
[----:B------:R-:W-:-:S00]  /*0030*/  NOP ;  /* 0x0000000000007918 */ /* 0x000fc00000000000 */
        /* <DEDUP_REMOVED lines=12> */
.L_x_5:


//--------------------- .text._Z18relu_fp16x2_kernelP6__halfS0_i --------------------------
	.section	.text._Z18relu_fp16x2_kernelP6__halfS0_i,"ax",@progbits
	.align	128
        .global         _Z18relu_fp16x2_kernelP6__halfS0_i
        .type           _Z18relu_fp16x2_kernelP6__halfS0_i,@function
        .size           _Z18relu_fp16x2_kernelP6__halfS0_i,(.L_x_6 - _Z18relu_fp16x2_kernelP6__halfS0_i)
        .other          _Z18relu_fp16x2_kernelP6__halfS0_i,@"STO_CUDA_ENTRY STV_DEFAULT"
_Z18relu_fp16x2_kernelP6__halfS0_i:
.text._Z18relu_fp16x2_kernelP6__halfS0_i:
[----:B------:R-:W-:Y:S01]  /*0000*/  LDC R1, c[0x0][0x37c] ;  /* 0x0000df00ff017b82 */ /* 0x000fe20000000800 */
[----:B------:R-:W-:Y:S05]  /*0010*/  EXIT ;  /* 0x000000000000794d */ /* 0x000fea0003800000 */
.L_x_1:
        /* <DEDUP_REMOVED lines=14> */
.L_x_6:


//--------------------- .text._Z18relu_fp32x4_kernelPfS_i --------------------------
	.section	.text._Z18relu_fp32x4_kernelPfS_i,"ax",@progbits
	.align	128
        .global         _Z18relu_fp32x4_kernelPfS_i
        .type           _Z18relu_fp32x4_kernelPfS_i,@function
        .size           _Z18relu_fp32x4_kernelPfS_i,(.L_x_7 - _Z18relu_fp32x4_kernelPfS_i)
        .other          _Z18relu_fp32x4_kernelPfS_i,@"STO_CUDA_ENTRY STV_DEFAULT"
_Z18relu_fp32x4_kernelPfS_i:
.text._Z18relu_fp32x4_kernelPfS_i:
[----:B------:R-:W-:Y:S01]  /*0000*/  LDC R1, c[0x0][0x37c] ;  /* 0x0000df00ff017b82 */ /* 0x000fe20000000800 */
[----:B------:R-:W0:Y:S01]  /*0010*/  S2R R0, SR_CTAID.X ;  /* 0x0000000000007919 */ /* 0x000e220000002500 */
[----:B------:R-:W0:Y:S01]  /*0020*/  LDCU UR4, c[0x0][0x360] ;  /* 0x00006c00ff0477ac */ /* 0x000e220008000800 */
[----:B------:R-:W0:Y:S01]  /*0030*/  S2R R3, SR_TID.X ;  /* 0x0000000000037919 */ /* 0x000e220000002100 */
[----:B------:R-:W1:Y:S01]  /*0040*/  LDCU UR5, c[0x0][0x390] ;  /* 0x00007200ff0577ac */ /* 0x000e620008000800 */
[----:B0-----:R-:W-:-:S04]  /*0050*/  IMAD R0, R0, UR4, R3 ;  /* 0x0000000400007c24 */ /* 0x001fc8000f8e0203 */
[----:B------:R-:W-:-:S05]  /*0060*/  IMAD.SHL.U32 R7, R0, 0x8, RZ ;  /* 0x0000000800077824 */ /* 0x000fca00078e00ff */
[----:B-1----:R-:W-:-:S13]  /*0070*/  ISETP.GE.AND P0, PT, R7, UR5, PT ;  /* 0x0000000507007c0c */ /* 0x002fda000bf06270 */
[----:B------:R-:W-:Y:S05]  /*0080*/  @P0 EXIT ;  /* 0x000000000000094d */ /* 0x000fea0003800000 */
[----:B------:R-:W0:Y:S01]  /*0090*/  LDC.64 R2, c[0x0][0x380] ;  /* 0x0000e000ff027b82 */ /* 0x000e220000000a00 */
[----:B------:R-:W1:Y:S07]  /*00a0*/  LDCU.64 UR4, c[0x0][0x358] ;  /* 0x00006b00ff0477ac */ /* 0x000e6e0008000a00 */
[----:B------:R-:W2:Y:S01]  /*00b0*/  LDC.64 R4, c[0x0][0x388] ;  /* 0x0000e200ff047b82 */ /* 0x000ea20000000a00 */
[----:B0-----:R-:W-:-:S05]  /*00c0*/  IMAD.WIDE R2, R7, 0x4, R2 ;  /* 0x0000000407027825 */ /* 0x001fca00078e0202 */
[----:B-1----:R-:W3:Y:S01]  /*00d0*/  LDG.E.128 R8, desc[UR4][R2.64] ;  /* 0x0000000402087981 */ /* 0x002ee2000c1e1d00 */
[----:B--2---:R-:W-:Y:S01]  /*00e0*/  IMAD.WIDE R4, R7, 0x4, R4 ;  /* 0x0000000407047825 */ /* 0x004fe200078e0204 */
[----:B---3--:R-:W-:Y:S02]  /*00f0*/  FMNMX R8, RZ, R8, !PT ;  /* 0x00000008ff087209 */ /* 0x008fe40007800000 */
[----:B------:R-:W-:Y:S02]  /*0100*/  FMNMX R9, RZ, R9, !PT ;  /* 0x00000009ff097209 */ /* 0x000fe40007800000 */
[----:B------:R-:W-:Y:S02]  /*0110*/  FMNMX R10, RZ, R10, !PT ;  /* 0x0000000aff0a7209 */ /* 0x000fe40007800000 */
[----:B------:R-:W-:-:S05]  /*0120*/  FMNMX R11, RZ, R11, !PT ;  /* 0x0000000bff0b7209 */ /* 0x000fca0007800000 */
[----:B------:R-:W-:Y:S01]  /*0130*/  STG.E.128 desc[UR4][R4.64], R8 ;  /* 0x0000000804007986 */ /* 0x000fe2000c101d04 */
[----:B------:R-:W-:Y:S05]  /*0140*/  EXIT ;  /* 0x000000000000794d */ /* 0x000fea0003800000 */
.L_x_2:
        /* <DEDUP_REMOVED lines=11> */
.L_x_7:


//--------------------- .text._Z16relu_fp16_kernelP6__halfS0_i --------------------------
	.section	.text._Z16relu_fp16_kernelP6__halfS0_i,"ax",@progbits
	.align	128
        .global         _Z16relu_fp16_kernelP6__halfS0_i
        .type           _Z16relu_fp16_kernelP6__halfS0_i,@function
        .size           _Z16relu_fp16_kernelP6__halfS0_i,(.L_x_8 - _Z16relu_fp16_kernelP6__halfS0_i)
        .other          _Z16relu_fp16_kernelP6__halfS0_i,@"STO_CUDA_ENTRY STV_DEFAULT"
_Z16relu_fp16_kernelP6__halfS0_i:
.text._Z16relu_fp16_kernelP6__halfS0_i:
[----:B------:R-:W-:Y:S01]  /*0000*/  LDC R1, c[0x0][0x37c] ;  /* 0x0000df00ff017b82 */ /* 0x000fe20000000800 */
[----:B------:R-:W0:Y:S01]  /*0010*/  S2R R7, SR_CTAID.X ;  /* 0x0000000000077919 */ /* 0x000e220000002500 */
[----:B------:R-:W0:Y:S01]  /*0020*/  LDCU UR4, c[0x0][0x360] ;  /* 0x00006c00ff0477ac */ /* 0x000e220008000800 */
[----:B------:R-:W0:Y:S01]  /*0030*/  S2R R0, SR_TID.X ;  /* 0x0000000000007919 */ /* 0x000e220000002100 */
[----:B------:R-:W1:Y:S01]  /*0040*/  LDCU UR5, c[0x0][0x390] ;  /* 0x00007200ff0577ac */ /* 0x000e620008000800 */
[----:B0-----:R-:W-:-:S05]  /*0050*/  IMAD R7, R7, UR4, R0 ;  /* 0x0000000407077c24 */ /* 0x001fca000f8e0200 */
[----:B-1----:R-:W-:-:S13]  /*0060*/  ISETP.GE.AND P0, PT, R7, UR5, PT ;  /* 0x0000000507007c0c */ /* 0x002fda000bf06270 */
[----:B------:R-:W-:Y:S05]  /*0070*/  @P0 EXIT ;  /* 0x000000000000094d */ /* 0x000fea0003800000 */
[----:B------:R-:W0:Y:S01]  /*0080*/  LDC.64 R2, c[0x0][0x380] ;  /* 0x0000e000ff027b82 */ /* 0x000e220000000a00 */
[----:B------:R-:W1:Y:S07]  /*0090*/  LDCU.64 UR4, c[0x0][0x358] ;  /* 0x00006b00ff0477ac */ /* 0x000e6e0008000a00 */
[----:B------:R-:W2:Y:S01]  /*00a0*/  LDC.64 R4, c[0x0][0x388] ;  /* 0x0000e200ff047b82 */ /* 0x000ea20000000a00 */
[----:B0-----:R-:W-:-:S06]  /*00b0*/  IMAD.WIDE R2, R7, 0x2, R2 ;  /* 0x0000000207027825 */ /* 0x001fcc00078e0202 */
[----:B-1----:R-:W3:Y:S01]  /*00c0*/  LDG.E.U16 R2, desc[UR4][R2.64] ;  /* 0x0000000402027981 */ /* 0x002ee2000c1e1500 */
[----:B--2---:R-:W-:Y:S01]  /*00d0*/  IMAD.WIDE R4, R7, 0x2, R4 ;  /* 0x0000000207047825 */ /* 0x004fe200078e0204 */
[----:B---3--:R-:W-:-:S05]  /*00e0*/  HMNMX2 R0, R2.H0_H0, RZ.H0_H0, !PT ;  /* 0x200000ff02007240 */ /* 0x008fca0007800800 */
[----:B------:R-:W-:Y:S01]  /*00f0*/  STG.E.U16 desc[UR4][R4.64], R0 ;  /* 0x0000000004007986 */ /* 0x000fe2000c101504 */
[----:B------:R-:W-:Y:S05]  /*0100*/  EXIT ;  /* 0x000000000000794d */ /* 0x000fea0003800000 */
.L_x_3:
        /* <DEDUP_REMOVED lines=15> */
.L_x_8:


//--------------------- .text._Z16relu_fp32_kernelPfS_i --------------------------
	.section	.text._Z16relu_fp32_kernelPfS_i,"ax",@progbits
	.align	128
        .global         _Z16relu_fp32_kernelPfS_i
        .type           _Z16relu_fp32_kernelPfS_i,@function
        .size           _Z16relu_fp32_kernelPfS_i,(.L_x_9 - _Z16relu_fp32_kernelPfS_i)
        .other          _Z16relu_fp32_kernelPfS_i,@"STO_CUDA_ENTRY STV_DEFAULT"
_Z16relu_fp32_kernelPfS_i:
.text._Z16relu_fp32_kernelPfS_i:
        /* <DEDUP_REMOVED lines=12> */
[----:B-1----:R-:W3:Y:S01]  /*00c0*/  LDG.E R2, desc[UR4][R2.64] ;  /* 0x0000000402027981 */ /* 0x002ee2000c1e1900 */
[----:B--2---:R-:W-:Y:S01]  /*00d0*/  IMAD.WIDE R4, R7, 0x4, R4 ;  /* 0x0000000407047825 */ /* 0x004fe200078e0204 */
[----:B---3--:R-:W-:-:S05]  /*00e0*/  FMNMX R7, RZ, R2, !PT ;  /* 0x00000002ff077209 */ /* 0x008fca0007800000 */
[----:B------:R-:W-:Y:S01]  /*00f0*/  STG.E desc[UR4][R4.64], R7 ;  /* 0x0000000704007986 */ /* 0x000fe2000c101904 */
[----:B------:R-:W-:Y:S05]  /*0100*/  EXIT ;  /* 0x000000000000794d */ /* 0x000fea0003800000 */
.L_x_4:
        /* <DEDUP_REMOVED lines=15> */
.L_x_9:


//--------------------- .nv.shared.reserved.0     --------------------------
	.section	.nv.shared.reserved.0,"aw",@nobits
	.weak		__nv_reservedSMEM_offset_0_alias
	.size		__nv_reservedSMEM_offset_0_alias, 0, 64
	.other		__nv_reservedSMEM_offset_0_alias,@"STO_CUDA_RESERVED_SHARED STV_DEFAULT"
__nv_reservedSMEM_offset_0_alias:
	.zero		0
	.zero		64


//--------------------- .nv.constant0._Z18relu_fp16x8_kernelP6__halfS0_i --------------------------
	.section	.nv.constant0._Z18relu_fp16x8_kernelP6__halfS0_i,"a",@progbits
	.sectionflags	@""
	.align	4
.nv.constant0._Z18relu_fp16x8_kernelP6__halfS0_i:
	.zero		916


//--------------------- .nv.constant0._Z18relu_fp16x2_kernelP6__halfS0_i --------------------------
	.section	.nv.constant0._Z18relu_fp16x2_kernelP6__halfS0_i,"a",@progbits
	.sectionflags	@""
	.align	4
.nv.constant0._Z18relu_fp16x2_kernelP6__halfS0_i:
	.zero		916


//--------------------- .nv.constant0._Z18relu_fp32x4_kernelPfS_i --------------------------
	.section	.nv.constant0._Z18relu_fp32x4_kernelPfS_i,"a",@progbits
	.sectionflags	@""
	.align	4
.nv.constant0._Z18relu_fp32x4_kernelPfS_i:
	.zero		916


//--------------------- .nv.constant0._Z16relu_fp16_kernelP6__halfS0_i --------------------------
	.section	.nv.constant0._Z16relu_fp16_kernelP6__halfS0_i,"a",@progbits
	.sectionflags	@""
	.align	4
.nv.constant0._Z16relu_fp16_kernelP6__halfS0_i:
	.zero		916


//--------------------- .nv.constant0._Z16relu_fp32_kernelPfS_i --------------------------
	.section	.nv.constant0._Z16relu_fp32_kernelPfS_i,"a",@progbits
	.sectionflags	@""
	.align	4
.nv.constant0._Z16relu_fp32_kernelPfS_i:
	.zero		916


//--------------------- SYMBOLS --------------------------

	.type		.nv.reservedSmem.offset0,@object
	.size		.nv.reservedSmem.offset0,0x4
